//
// Generated by NVIDIA NVVM Compiler
//
// Compiler Build ID: CL-36424714
// Cuda compilation tools, release 13.0, V13.0.88
// Based on NVVM 20.0.0
//

.version 9.0
.target sm_100
.address_size 64

	// .globl	_Z14bitwiseExamplePiS_

.visible .entry _Z14bitwiseExamplePiS_(
	.param .u64 .ptr .align 1 _Z14bitwiseExamplePiS__param_0,
	.param .u64 .ptr .align 1 _Z14bitwiseExamplePiS__param_1
)
{
	.reg .b32 	%r<4>;
	.reg .b64 	%rd<8>;

	ld.param.u64 	%rd1, [_Z14bitwiseExamplePiS__param_0];
	ld.param.u64 	%rd2, [_Z14bitwiseExamplePiS__param_1];
	cvta.to.global.u64 	%rd3, %rd1;
	cvta.to.global.u64 	%rd4, %rd2;
	mov.u32 	%r3, %tid.x;
	mul.wide.u32 	%rd5, %r3, 4;
	add.s64 	%rd6, %rd4, %rd5;
	ld.global.u32 	%r2, [%rd6];
	// begin inline asm
	popc.b32 %r1, %r2;
	// end inline asm
	add.s64 	%rd7, %rd3, %rd5;
	st.global.u32 	[%rd7], %r1;
	ret;

}


// ===== COMPILED SASS (sm_100) =====

	.target	sm_100

	.elftype	@"ET_EXEC"


//--------------------- .note.nv.tkinfo           --------------------------
	.section	.note.nv.tkinfo,"",@"SHT_NOTE"
	.sectionflags	@"SHF_NOTE_NV_TKINFO"
	.tkinfo
        /*0018*/ 	.word	0x00000002
        /*0030*/ 	.string	""
        /*0030*/ 	.string	"ptxas"
        /*0030*/ 	.string	"Cuda compilation tools, release 13.0, V13.0.88"
        /*0030*/ 	.string	"Build cuda_13.0.r13.0/compiler.36424714_0"
        /*0030*/ 	.string	"-arch sm_100 -m 64 "



//--------------------- .note.nv.cuinfo           --------------------------
	.section	.note.nv.cuinfo,"",@"SHT_NOTE"
	.sectionflags	@"SHF_NOTE_NV_CUINFO"
        /*0018*/ 	.short	0x0002
        /*001a*/ 	.short	0x0064
        /*001c*/ 	.short	0x0082
	.zero		2


//--------------------- .nv.info                  --------------------------
	.section	.nv.info,"",@"SHT_CUDA_INFO"
	.align	4


	//----- nvinfo : EIATTR_REGCOUNT
	.align		4
        /*0000*/ 	.byte	0x04, 0x2f
        /*0002*/ 	.short	(.L_1 - .L_0)
	.align		4
.L_0:
        /*0004*/ 	.word	index@(_Z14bitwiseExamplePiS_)
        /*0008*/ 	.word	0x0000000c


	//----- nvinfo : EIATTR_FRAME_SIZE
	.align		4
.L_1:
        /*000c*/ 	.byte	0x04, 0x11
        /*000e*/ 	.short	(.L_3 - .L_2)
	.align		4
.L_2:
        /*0010*/ 	.word	index@(_Z14bitwiseExamplePiS_)
        /*0014*/ 	.word	0x00000000


	//----- nvinfo : EIATTR_MIN_STACK_SIZE
	.align		4
.L_3:
        /*0018*/ 	.byte	0x04, 0x12
        /*001a*/ 	.short	(.L_5 - .L_4)
	.align		4
.L_4:
        /*001c*/ 	.word	index@(_Z14bitwiseExamplePiS_)
        /*0020*/ 	.word	0x00000000
.L_5:


//--------------------- .nv.compat                --------------------------
	.section	.nv.compat,"",@"SHT_CUDA_COMPAT_INFO"
	.align	4
        /*0000*/ 	.byte	0x02, 0x09, 0x00, 0x00, 0x02, 0x02, 0x01, 0x00, 0x02, 0x05, 0x05, 0x00, 0x03, 0x07, 0x01, 0x01
        /*0010*/ 	.byte	0x02, 0x03, 0x00, 0x00, 0x02, 0x06, 0x01, 0x00, 0x04, 0x0b, 0x08, 0x00, 0x09, 0x00, 0x00, 0x00
        /*0020*/ 	.byte	0x00, 0x00, 0x00, 0x00


//--------------------- .nv.info._Z14bitwiseExamplePiS_ --------------------------
	.section	.nv.info._Z14bitwiseExamplePiS_,"",@"SHT_CUDA_INFO"
	.sectionflags	@""
	.align	4


	//----- nvinfo : EIATTR_CUDA_API_VERSION
	.align		4
        /*0000*/ 	.byte	0x04, 0x37
        /*0002*/ 	.short	(.L_7 - .L_6)
.L_6:
        /*0004*/ 	.word	0x00000082


	//----- nvinfo : EIATTR_KPARAM_INFO
	.align		4
.L_7:
        /*0008*/ 	.byte	0x04, 0x17
        /*000a*/ 	.short	(.L_9 - .L_8)
.L_8:
        /*000c*/ 	.word	0x00000000
        /*0010*/ 	.short	0x0001
        /*0012*/ 	.short	0x0008
        /*0014*/ 	.byte	0x00, 0xf5, 0x21, 0x00


	//----- nvinfo : EIATTR_KPARAM_INFO
	.align		4
.L_9:
        /*0018*/ 	.byte	0x04, 0x17
        /*001a*/ 	.short	(.L_11 - .L_10)
.L_10:
        /*001c*/ 	.word	0x00000000
        /*0020*/ 	.short	0x0000
        /*0022*/ 	.short	0x0000
        /*0024*/ 	.byte	0x00, 0xf5, 0x21, 0x00


	//----- nvinfo : EIATTR_SPARSE_MMA_MASK
	.align		4
.L_11:
        /*0028*/ 	.byte	0x03, 0x50
        /*002a*/ 	.short	0x0000


	//----- nvinfo : EIATTR_MAXREG_COUNT
	.align		4
        /*002c*/ 	.byte	0x03, 0x1b
        /*002e*/ 	.short	0x00ff


	//----- nvinfo : EIATTR_MERCURY_ISA_VERSION
	.align		4
        /*0030*/ 	.byte	0x03, 0x5f
        /*0032*/ 	.short	0x0101


	//----- nvinfo : EIATTR_VRC_CTA_INIT_COUNT
	.align		4
        /*0034*/ 	.byte	0x02, 0x4a
	.zero		1
	.zero		1


	//----- nvinfo : EIATTR_EXIT_INSTR_OFFSETS
	.align		4
        /*0038*/ 	.byte	0x04, 0x1c
        /*003a*/ 	.short	(.L_13 - .L_12)


	//   ....[0]....
.L_12:
        /*003c*/ 	.word	0x000000a0


	//----- nvinfo : EIATTR_CBANK_PARAM_SIZE
	.align		4
.L_13:
        /*0040*/ 	.byte	0x03, 0x19
        /*0042*/ 	.short	0x0010


	//----- nvinfo : EIATTR_PARAM_CBANK
	.align		4
        /*0044*/ 	.byte	0x04, 0x0a
        /*0046*/ 	.short	(.L_15 - .L_14)
	.align		4
.L_14:
        /*0048*/ 	.word	index@(.nv.constant0._Z14bitwiseExamplePiS_)
        /*004c*/ 	.short	0x0380
        /*004e*/ 	.short	0x0010


	//----- nvinfo : EIATTR_SW_WAR
	.align		4
.L_15:
        /*0050*/ 	.byte	0x04, 0x36
        /*0052*/ 	.short	(.L_17 - .L_16)
.L_16:
        /*0054*/ 	.word	0x00000008
.L_17:


//--------------------- .nv.callgraph             --------------------------
	.section	.nv.callgraph,"",@"SHT_CUDA_CALLGRAPH"
	.align	4
	.sectionentsize	8
	.align		4
        /*0000*/ 	.word	0x00000000
	.align		4
        /*0004*/ 	.word	0xffffffff
	.align		4
        /*0008*/ 	.word	0x00000000
	.align		4
        /*000c*/ 	.word	0xfffffffe
	.align		4
        /*0010*/ 	.word	0x00000000
	.align		4
        /*0014*/ 	.word	0xfffffffd
	.align		4
        /*0018*/ 	.word	0x00000000
	.align		4
        /*001c*/ 	.word	0xfffffffc


//--------------------- .text._Z14bitwiseExamplePiS_ --------------------------
	.section	.text._Z14bitwiseExamplePiS_,"ax",@progbits
	.align	128
        .global         _Z14bitwiseExamplePiS_
        .type           _Z14bitwiseExamplePiS_,@function
        .size           _Z14bitwiseExamplePiS_,(.L_x_1 - _Z14bitwiseExamplePiS_)
        .other          _Z14bitwiseExamplePiS_,@"STO_CUDA_ENTRY STV_DEFAULT"
_Z14bitwiseExamplePiS_:
.text._Z14bitwiseExamplePiS_:
[----:B------:R-:W-:Y:S01]  /*0000*/  LDC R1, c[0x0][0x37c] ;  /* 0x0000df00ff017b82 */ /* 0x000fe20000000800 */
[----:B------:R-:W0:Y:S07]  /*0010*/  S2R R9, SR_TID.X ;  /* 0x0000000000097919 */ /* 0x000e2e0000002100 */
[----:B------:R-:W0:Y:S01]  /*0020*/  LDC.64 R2, c[0x0][0x388] ;  /* 0x0000e200ff027b82 */ /* 0x000e220000000a00 */
[----:B------:R-:W1:Y:S07]  /*0030*/  LDCU.64 UR4, c[0x0][0x358] ;  /* 0x00006b00ff0477ac */ /* 0x000e6e0008000a00 */
[----:B------:R-:W2:Y:S01]  /*0040*/  LDC.64 R4, c[0x0][0x380] ;  /* 0x0000e000ff047b82 */ /* 0x000ea20000000a00 */
[----:B0-----:R-:W-:-:S06]  /*0050*/  IMAD.WIDE.U32 R2, R9, 0x4, R2 ;  /* 0x0000000409027825 */ /* 0x001fcc00078e0002 */
[----:B-1----:R-:W3:Y:S01]  /*0060*/  LDG.E R2, desc[UR4][R2.64] ;  /* 0x0000000402027981 */ /* 0x002ee2000c1e1900 */
[----:B--2---:R-:W-:Y:S01]  /*0070*/  IMAD.WIDE.U32 R4, R9, 0x4, R4 ;  /* 0x0000000409047825 */ /* 0x004fe200078e0004 */
[----:B---3--:R-:W0:Y:S04]  /*0080*/  POPC R7, R2 ;  /* 0x0000000200077309 */ /* 0x008e280000000000 */
[----:B0-----:R-:W-:Y:S01]  /*0090*/  STG.E desc[UR4][R4.64], R7 ;  /* 0x0000000704007986 */ /* 0x001fe2000c101904 */
[----:B------:R-:W-:Y:S05]  /*00a0*/  EXIT ;  /* 0x000000000000794d */ /* 0x000fea0003800000 */
.L_x_0:
[----:B------:R-:W-:-:S00]  /*00b0*/  BRA `(.L_x_0) ;  /* 0xfffffffc00fc7947 */ /* 0x000fc0000383ffff */
[----:B------:R-:W-:-:S00]  /*00c0*/  NOP ;  /* 0x0000000000007918 */ /* 0x000fc00000000000 */
        /* <DEDUP_REMOVED lines=11> */
.L_x_1:


//--------------------- .nv.shared.reserved.0     --------------------------
	.section	.nv.shared.reserved.0,"aw",@nobits
	.weak		__nv_reservedSMEM_offset_0_alias
	.size		__nv_reservedSMEM_offset_0_alias, 0, 64
	.other		__nv_reservedSMEM_offset_0_alias,@"STO_CUDA_RESERVED_SHARED STV_DEFAULT"
__nv_reservedSMEM_offset_0_alias:
	.zero		0
	.zero		64


//--------------------- .nv.constant0._Z14bitwiseExamplePiS_ --------------------------
	.section	.nv.constant0._Z14bitwiseExamplePiS_,"a",@progbits
	.sectionflags	@""
	.align	4
.nv.constant0._Z14bitwiseExamplePiS_:
	.zero		912


//--------------------- SYMBOLS --------------------------

	.type		.nv.reservedSmem.offset0,@object
	.size		.nv.reservedSmem.offset0,0x4
